//
// Generated by NVIDIA NVVM Compiler
//
// Compiler Build ID: CL-36424714
// Cuda compilation tools, release 13.0, V13.0.88
// Based on NVVM 20.0.0
//

.version 9.0
.target sm_100
.address_size 64

	// .globl	_Z6assignPii

.visible .entry _Z6assignPii(
	.param .u64 .ptr .align 1 _Z6assignPii_param_0,
	.param .u32 _Z6assignPii_param_1
)
{
	.reg .pred 	%p<2>;
	.reg .b32 	%r<4>;
	.reg .b64 	%rd<5>;

	ld.param.u64 	%rd1, [_Z6assignPii_param_0];
	ld.param.u32 	%r2, [_Z6assignPii_param_1];
	mov.u32 	%r1, %tid.x;
	setp.ge.u32 	%p1, %r1, %r2;
	@%p1 bra 	$L__BB0_2;
	cvta.to.global.u64 	%rd2, %rd1;
	mul.wide.u32 	%rd3, %r1, 4;
	add.s64 	%rd4, %rd2, %rd3;
	mov.b32 	%r3, 0;
	st.global.u32 	[%rd4], %r3;
$L__BB0_2:
	ret;

}
	// .globl	_Z3addPii
.visible .entry _Z3addPii(
	.param .u64 .ptr .align 1 _Z3addPii_param_0,
	.param .u32 _Z3addPii_param_1
)
{
	.reg .pred 	%p<2>;
	.reg .b32 	%r<5>;
	.reg .b64 	%rd<5>;

	ld.param.u64 	%rd1, [_Z3addPii_param_0];
	ld.param.u32 	%r2, [_Z3addPii_param_1];
	mov.u32 	%r1, %tid.x;
	setp.ge.u32 	%p1, %r1, %r2;
	@%p1 bra 	$L__BB1_2;
	cvta.to.global.u64 	%rd2, %rd1;
	mul.wide.u32 	%rd3, %r1, 4;
	add.s64 	%rd4, %rd2, %rd3;
	ld.global.u32 	%r3, [%rd4];
	add.s32 	%r4, %r3, %r1;
	st.global.u32 	[%rd4], %r4;
$L__BB1_2:
	ret;

}


// ===== COMPILED SASS (sm_100) =====

	.target	sm_100

	.elftype	@"ET_EXEC"


//--------------------- .note.nv.tkinfo           --------------------------
	.section	.note.nv.tkinfo,"",@"SHT_NOTE"
	.sectionflags	@"SHF_NOTE_NV_TKINFO"
	.tkinfo
        /*0018*/ 	.word	0x00000002
        /*0030*/ 	.string	""
        /*0030*/ 	.string	"ptxas"
        /*0030*/ 	.string	"Cuda compilation tools, release 13.0, V13.0.88"
        /*0030*/ 	.string	"Build cuda_13.0.r13.0/compiler.36424714_0"
        /*0030*/ 	.string	"-arch sm_100 -m 64 "



//--------------------- .note.nv.cuinfo           --------------------------
	.section	.note.nv.cuinfo,"",@"SHT_NOTE"
	.sectionflags	@"SHF_NOTE_NV_CUINFO"
        /*0018*/ 	.short	0x0002
        /*001a*/ 	.short	0x0064
        /*001c*/ 	.short	0x0082
	.zero		2


//--------------------- .nv.info                  --------------------------
	.section	.nv.info,"",@"SHT_CUDA_INFO"
	.align	4


	//----- nvinfo : EIATTR_REGCOUNT
	.align		4
        /*0000*/ 	.byte	0x04, 0x2f
        /*0002*/ 	.short	(.L_1 - .L_0)
	.align		4
.L_0:
        /*0004*/ 	.word	index@(_Z6assignPii)
        /*0008*/ 	.word	0x00000008


	//----- nvinfo : EIATTR_FRAME_SIZE
	.align		4
.L_1:
        /*000c*/ 	.byte	0x04, 0x11
        /*000e*/ 	.short	(.L_3 - .L_2)
	.align		4
.L_2:
        /*0010*/ 	.word	index@(_Z6assignPii)
        /*0014*/ 	.word	0x00000000


	//----- nvinfo : EIATTR_REGCOUNT
	.align		4
.L_3:
        /*0018*/ 	.byte	0x04, 0x2f
        /*001a*/ 	.short	(.L_5 - .L_4)
	.align		4
.L_4:
        /*001c*/ 	.word	index@(_Z3addPii)
        /*0020*/ 	.word	0x00000008


	//----- nvinfo : EIATTR_FRAME_SIZE
	.align		4
.L_5:
        /*0024*/ 	.byte	0x04, 0x11
        /*0026*/ 	.short	(.L_7 - .L_6)
	.align		4
.L_6:
        /*0028*/ 	.word	index@(_Z3addPii)
        /*002c*/ 	.word	0x00000000


	//----- nvinfo : EIATTR_MIN_STACK_SIZE
	.align		4
.L_7:
        /*0030*/ 	.byte	0x04, 0x12
        /*0032*/ 	.short	(.L_9 - .L_8)
	.align		4
.L_8:
        /*0034*/ 	.word	index@(_Z3addPii)
        /*0038*/ 	.word	0x00000000


	//----- nvinfo : EIATTR_MIN_STACK_SIZE
	.align		4
.L_9:
        /*003c*/ 	.byte	0x04, 0x12
        /*003e*/ 	.short	(.L_11 - .L_10)
	.align		4
.L_10:
        /*0040*/ 	.word	index@(_Z6assignPii)
        /*0044*/ 	.word	0x00000000
.L_11:


//--------------------- .nv.compat                --------------------------
	.section	.nv.compat,"",@"SHT_CUDA_COMPAT_INFO"
	.align	4
        /*0000*/ 	.byte	0x02, 0x09, 0x00, 0x00, 0x02, 0x02, 0x01, 0x00, 0x02, 0x05, 0x05, 0x00, 0x03, 0x07, 0x01, 0x01
        /*0010*/ 	.byte	0x02, 0x03, 0x00, 0x00, 0x02, 0x06, 0x01, 0x00, 0x04, 0x0b, 0x08, 0x00, 0x09, 0x00, 0x00, 0x00
        /*0020*/ 	.byte	0x00, 0x00, 0x00, 0x00


//--------------------- .nv.info._Z3addPii        --------------------------
	.section	.nv.info._Z3addPii,"",@"SHT_CUDA_INFO"
	.sectionflags	@""
	.align	4


	//----- nvinfo : EIATTR_CUDA_API_VERSION
	.align		4
        /*0000*/ 	.byte	0x04, 0x37
        /*0002*/ 	.short	(.L_13 - .L_12)
.L_12:
        /*0004*/ 	.word	0x00000082


	//----- nvinfo : EIATTR_KPARAM_INFO
	.align		4
.L_13:
        /*0008*/ 	.byte	0x04, 0x17
        /*000a*/ 	.short	(.L_15 - .L_14)
.L_14:
        /*000c*/ 	.word	0x00000000
        /*0010*/ 	.short	0x0001
        /*0012*/ 	.short	0x0008
        /*0014*/ 	.byte	0x00, 0xf0, 0x11, 0x00


	//----- nvinfo : EIATTR_KPARAM_INFO
	.align		4
.L_15:
        /*0018*/ 	.byte	0x04, 0x17
        /*001a*/ 	.short	(.L_17 - .L_16)
.L_16:
        /*001c*/ 	.word	0x00000000
        /*0020*/ 	.short	0x0000
        /*0022*/ 	.short	0x0000
        /*0024*/ 	.byte	0x00, 0xf5, 0x21, 0x00


	//----- nvinfo : EIATTR_SPARSE_MMA_MASK
	.align		4
.L_17:
        /*0028*/ 	.byte	0x03, 0x50
        /*002a*/ 	.short	0x0000


	//----- nvinfo : EIATTR_MAXREG_COUNT
	.align		4
        /*002c*/ 	.byte	0x03, 0x1b
        /*002e*/ 	.short	0x00ff


	//----- nvinfo : EIATTR_MERCURY_ISA_VERSION
	.align		4
        /*0030*/ 	.byte	0x03, 0x5f
        /*0032*/ 	.short	0x0101


	//----- nvinfo : EIATTR_VRC_CTA_INIT_COUNT
	.align		4
        /*0034*/ 	.byte	0x02, 0x4a
	.zero		1
	.zero		1


	//----- nvinfo : EIATTR_EXIT_INSTR_OFFSETS
	.align		4
        /*0038*/ 	.byte	0x04, 0x1c
        /*003a*/ 	.short	(.L_19 - .L_18)


	//   ....[0]....
.L_18:
        /*003c*/ 	.word	0x00000040


	//   ....[1]....
        /*0040*/ 	.word	0x000000b0


	//----- nvinfo : EIATTR_CBANK_PARAM_SIZE
	.align		4
.L_19:
        /*0044*/ 	.byte	0x03, 0x19
        /*0046*/ 	.short	0x000c


	//----- nvinfo : EIATTR_PARAM_CBANK
	.align		4
        /*0048*/ 	.byte	0x04, 0x0a
        /*004a*/ 	.short	(.L_21 - .L_20)
	.align		4
.L_20:
        /*004c*/ 	.word	index@(.nv.constant0._Z3addPii)
        /*0050*/ 	.short	0x0380
        /*0052*/ 	.short	0x000c


	//----- nvinfo : EIATTR_SW_WAR
	.align		4
.L_21:
        /*0054*/ 	.byte	0x04, 0x36
        /*0056*/ 	.short	(.L_23 - .L_22)
.L_22:
        /*0058*/ 	.word	0x00000008
.L_23:


//--------------------- .nv.info._Z6assignPii     --------------------------
	.section	.nv.info._Z6assignPii,"",@"SHT_CUDA_INFO"
	.sectionflags	@""
	.align	4


	//----- nvinfo : EIATTR_CUDA_API_VERSION
	.align		4
        /*0000*/ 	.byte	0x04, 0x37
        /*0002*/ 	.short	(.L_25 - .L_24)
.L_24:
        /*0004*/ 	.word	0x00000082


	//----- nvinfo : EIATTR_KPARAM_INFO
	.align		4
.L_25:
        /*0008*/ 	.byte	0x04, 0x17
        /*000a*/ 	.short	(.L_27 - .L_26)
.L_26:
        /*000c*/ 	.word	0x00000000
        /*0010*/ 	.short	0x0001
        /*0012*/ 	.short	0x0008
        /*0014*/ 	.byte	0x00, 0xf0, 0x11, 0x00


	//----- nvinfo : EIATTR_KPARAM_INFO
	.align		4
.L_27:
        /*0018*/ 	.byte	0x04, 0x17
        /*001a*/ 	.short	(.L_29 - .L_28)
.L_28:
        /*001c*/ 	.word	0x00000000
        /*0020*/ 	.short	0x0000
        /*0022*/ 	.short	0x0000
        /*0024*/ 	.byte	0x00, 0xf5, 0x21, 0x00


	//----- nvinfo : EIATTR_SPARSE_MMA_MASK
	.align		4
.L_29:
        /*0028*/ 	.byte	0x03, 0x50
        /*002a*/ 	.short	0x0000


	//----- nvinfo : EIATTR_MAXREG_COUNT
	.align		4
        /*002c*/ 	.byte	0x03, 0x1b
        /*002e*/ 	.short	0x00ff


	//----- nvinfo : EIATTR_MERCURY_ISA_VERSION
	.align		4
        /*0030*/ 	.byte	0x03, 0x5f
        /*0032*/ 	.short	0x0101


	//----- nvinfo : EIATTR_VRC_CTA_INIT_COUNT
	.align		4
        /*0034*/ 	.byte	0x02, 0x4a
	.zero		1
	.zero		1


	//----- nvinfo : EIATTR_EXIT_INSTR_OFFSETS
	.align		4
        /*0038*/ 	.byte	0x04, 0x1c
        /*003a*/ 	.short	(.L_31 - .L_30)


	//   ....[0]....
.L_30:
        /*003c*/ 	.word	0x00000040


	//   ....[1]....
        /*0040*/ 	.word	0x00000090


	//----- nvinfo : EIATTR_CBANK_PARAM_SIZE
	.align		4
.L_31:
        /*0044*/ 	.byte	0x03, 0x19
        /*0046*/ 	.short	0x000c


	//----- nvinfo : EIATTR_PARAM_CBANK
	.align		4
        /*0048*/ 	.byte	0x04, 0x0a
        /*004a*/ 	.short	(.L_33 - .L_32)
	.align		4
.L_32:
        /*004c*/ 	.word	index@(.nv.constant0._Z6assignPii)
        /*0050*/ 	.short	0x0380
        /*0052*/ 	.short	0x000c


	//----- nvinfo : EIATTR_SW_WAR
	.align		4
.L_33:
        /*0054*/ 	.byte	0x04, 0x36
        /*0056*/ 	.short	(.L_35 - .L_34)
.L_34:
        /*0058*/ 	.word	0x00000008
.L_35:


//--------------------- .nv.callgraph             --------------------------
	.section	.nv.callgraph,"",@"SHT_CUDA_CALLGRAPH"
	.align	4
	.sectionentsize	8
	.align		4
        /*0000*/ 	.word	0x00000000
	.align		4
        /*0004*/ 	.word	0xffffffff
	.align		4
        /*0008*/ 	.word	0x00000000
	.align		4
        /*000c*/ 	.word	0xfffffffe
	.align		4
        /*0010*/ 	.word	0x00000000
	.align		4
        /*0014*/ 	.word	0xfffffffd
	.align		4
        /*0018*/ 	.word	0x00000000
	.align		4
        /*001c*/ 	.word	0xfffffffc


//--------------------- .text._Z3addPii           --------------------------
	.section	.text._Z3addPii,"ax",@progbits
	.align	128
        .global         _Z3addPii
        .type           _Z3addPii,@function
        .size           _Z3addPii,(.L_x_2 - _Z3addPii)
        .other          _Z3addPii,@"STO_CUDA_ENTRY STV_DEFAULT"
_Z3addPii:
.text._Z3addPii:
[----:B------:R-:W-:Y:S01]  /*0000*/  LDC R1, c[0x0][0x37c] ;  /* 0x0000df00ff017b82 */ /* 0x000fe20000000800 */
[----:B------:R-:W0:Y:S01]  /*0010*/  S2R R5, SR_TID.X ;  /* 0x0000000000057919 */ /* 0x000e220000002100 */
[----:B------:R-:W0:Y:S02]  /*0020*/  LDCU UR4, c[0x0][0x388] ;  /* 0x00007100ff0477ac */ /* 0x000e240008000800 */
[----:B0-----:R-:W-:-:S13]  /*0030*/  ISETP.GE.U32.AND P0, PT, R5, UR4, PT ;  /* 0x0000000405007c0c */ /* 0x001fda000bf06070 */
[----:B------:R-:W-:Y:S05]  /*0040*/  @P0 EXIT ;  /* 0x000000000000094d */ /* 0x000fea0003800000 */
[----:B------:R-:W0:Y:S01]  /*0050*/  LDC.64 R2, c[0x0][0x380] ;  /* 0x0000e000ff027b82 */ /* 0x000e220000000a00 */
[----:B------:R-:W1:Y:S01]  /*0060*/  LDCU.64 UR4, c[0x0][0x358] ;  /* 0x00006b00ff0477ac */ /* 0x000e620008000a00 */
[----:B0-----:R-:W-:-:S05]  /*0070*/  IMAD.WIDE.U32 R2, R5, 0x4, R2 ;  /* 0x0000000405027825 */ /* 0x001fca00078e0002 */
[----:B-1----:R-:W2:Y:S02]  /*0080*/  LDG.E R0, desc[UR4][R2.64] ;  /* 0x0000000402007981 */ /* 0x002ea4000c1e1900 */
[----:B--2---:R-:W-:-:S05]  /*0090*/  IADD3 R5, PT, PT, R0, R5, RZ ;  /* 0x0000000500057210 */ /* 0x004fca0007ffe0ff */
[----:B------:R-:W-:Y:S01]  /*00a0*/  STG.E desc[UR4][R2.64], R5 ;  /* 0x0000000502007986 */ /* 0x000fe2000c101904 */
[----:B------:R-:W-:Y:S05]  /*00b0*/  EXIT ;  /* 0x000000000000794d */ /* 0x000fea0003800000 */
.L_x_0:
[----:B------:R-:W-:-:S00]  /*00c0*/  BRA `(.L_x_0) ;  /* 0xfffffffc00fc7947 */ /* 0x000fc0000383ffff */
[----:B------:R-:W-:-:S00]  /*00d0*/  NOP ;  /* 0x0000000000007918 */ /* 0x000fc00000000000 */
        /* <DEDUP_REMOVED lines=10> */
.L_x_2:


//--------------------- .text._Z6assignPii        --------------------------
	.section	.text._Z6assignPii,"ax",@progbits
	.align	128
        .global         _Z6assignPii
        .type           _Z6assignPii,@function
        .size           _Z6assignPii,(.L_x_3 - _Z6assignPii)
        .other          _Z6assignPii,@"STO_CUDA_ENTRY STV_DEFAULT"
_Z6assignPii:
.text._Z6assignPii:
        /* <DEDUP_REMOVED lines=8> */
[----:B-1----:R-:W-:Y:S01]  /*0080*/  STG.E desc[UR4][R2.64], RZ ;  /* 0x000000ff02007986 */ /* 0x002fe2000c101904 */
[----:B------:R-:W-:Y:S05]  /*0090*/  EXIT ;  /* 0x000000000000794d */ /* 0x000fea0003800000 */
.L_x_1:
        /* <DEDUP_REMOVED lines=14> */
.L_x_3:


//--------------------- .nv.shared.reserved.0     --------------------------
	.section	.nv.shared.reserved.0,"aw",@nobits
	.weak		__nv_reservedSMEM_offset_0_alias
	.size		__nv_reservedSMEM_offset_0_alias, 0, 64
	.other		__nv_reservedSMEM_offset_0_alias,@"STO_CUDA_RESERVED_SHARED STV_DEFAULT"
__nv_reservedSMEM_offset_0_alias:
	.zero		0
	.zero		64


//--------------------- .nv.constant0._Z3addPii   --------------------------
	.section	.nv.constant0._Z3addPii,"a",@progbits
	.sectionflags	@""
	.align	4
.nv.constant0._Z3addPii:
	.zero		908


//--------------------- .nv.constant0._Z6assignPii --------------------------
	.section	.nv.constant0._Z6assignPii,"a",@progbits
	.sectionflags	@""
	.align	4
.nv.constant0._Z6assignPii:
	.zero		908


//--------------------- SYMBOLS --------------------------

	.type		.nv.reservedSmem.offset0,@object
	.size		.nv.reservedSmem.offset0,0x4
